//
// Generated by NVIDIA NVVM Compiler
//
// Compiler Build ID: CL-36424714
// Cuda compilation tools, release 13.0, V13.0.88
// Based on NVVM 20.0.0
//

.version 9.0
.target sm_100
.address_size 64

	// .globl	_Z24heat_distribution_kernelPfS_j

.visible .entry _Z24heat_distribution_kernelPfS_j(
	.param .u64 .ptr .align 1 _Z24heat_distribution_kernelPfS_j_param_0,
	.param .u64 .ptr .align 1 _Z24heat_distribution_kernelPfS_j_param_1,
	.param .u32 _Z24heat_distribution_kernelPfS_j_param_2
)
{
	.reg .pred 	%p<2>;
	.reg .b32 	%r<22>;
	.reg .b32 	%f<9>;
	.reg .b64 	%rd<15>;

	ld.param.u64 	%rd1, [_Z24heat_distribution_kernelPfS_j_param_0];
	ld.param.u64 	%rd2, [_Z24heat_distribution_kernelPfS_j_param_1];
	ld.param.u32 	%r6, [_Z24heat_distribution_kernelPfS_j_param_2];
	mov.u32 	%r7, %ctaid.x;
	mov.u32 	%r8, %ntid.x;
	mov.u32 	%r9, %tid.x;
	mad.lo.s32 	%r1, %r7, %r8, %r9;
	mov.u32 	%r10, %ctaid.y;
	mov.u32 	%r11, %ntid.y;
	mov.u32 	%r12, %tid.y;
	mad.lo.s32 	%r13, %r10, %r11, %r12;
	add.s32 	%r14, %r6, -2;
	add.s32 	%r3, %r13, -1;
	add.s32 	%r4, %r1, -1;
	max.u32 	%r15, %r4, %r3;
	setp.ge.u32 	%p1, %r15, %r14;
	@%p1 bra 	$L__BB0_2;
	cvta.to.global.u64 	%rd3, %rd1;
	cvta.to.global.u64 	%rd4, %rd2;
	mad.lo.s32 	%r16, %r6, %r4, %r13;
	mul.wide.u32 	%rd5, %r16, 4;
	add.s64 	%rd6, %rd3, %rd5;
	ld.global.f32 	%f1, [%rd6];
	mul.lo.s32 	%r17, %r6, %r1;
	add.s32 	%r18, %r17, %r3;
	mul.wide.u32 	%rd7, %r18, 4;
	add.s64 	%rd8, %rd3, %rd7;
	ld.global.f32 	%f2, [%rd8];
	add.f32 	%f3, %f1, %f2;
	add.s32 	%r19, %r17, %r13;
	add.s32 	%r20, %r19, %r6;
	mul.wide.u32 	%rd9, %r20, 4;
	add.s64 	%rd10, %rd3, %rd9;
	ld.global.f32 	%f4, [%rd10];
	add.f32 	%f5, %f3, %f4;
	add.s32 	%r21, %r18, 2;
	mul.wide.u32 	%rd11, %r21, 4;
	add.s64 	%rd12, %rd3, %rd11;
	ld.global.f32 	%f6, [%rd12];
	add.f32 	%f7, %f5, %f6;
	mul.wide.u32 	%rd13, %r19, 4;
	add.s64 	%rd14, %rd4, %rd13;
	mul.f32 	%f8, %f7, 0f3E800000;
	st.global.f32 	[%rd14], %f8;
$L__BB0_2:
	ret;

}


// ===== COMPILED SASS (sm_100) =====

	.target	sm_100

	.elftype	@"ET_EXEC"


//--------------------- .note.nv.tkinfo           --------------------------
	.section	.note.nv.tkinfo,"",@"SHT_NOTE"
	.sectionflags	@"SHF_NOTE_NV_TKINFO"
	.tkinfo
        /*0018*/ 	.word	0x00000002
        /*0030*/ 	.string	""
        /*0030*/ 	.string	"ptxas"
        /*0030*/ 	.string	"Cuda compilation tools, release 13.0, V13.0.88"
        /*0030*/ 	.string	"Build cuda_13.0.r13.0/compiler.36424714_0"
        /*0030*/ 	.string	"-arch sm_100 -m 64 "



//--------------------- .note.nv.cuinfo           --------------------------
	.section	.note.nv.cuinfo,"",@"SHT_NOTE"
	.sectionflags	@"SHF_NOTE_NV_CUINFO"
        /*0018*/ 	.short	0x0002
        /*001a*/ 	.short	0x0064
        /*001c*/ 	.short	0x0082
	.zero		2


//--------------------- .nv.info                  --------------------------
	.section	.nv.info,"",@"SHT_CUDA_INFO"
	.align	4


	//----- nvinfo : EIATTR_REGCOUNT
	.align		4
        /*0000*/ 	.byte	0x04, 0x2f
        /*0002*/ 	.short	(.L_1 - .L_0)
	.align		4
.L_0:
        /*0004*/ 	.word	index@(_Z24heat_distribution_kernelPfS_j)
        /*0008*/ 	.word	0x00000010


	//----- nvinfo : EIATTR_FRAME_SIZE
	.align		4
.L_1:
        /*000c*/ 	.byte	0x04, 0x11
        /*000e*/ 	.short	(.L_3 - .L_2)
	.align		4
.L_2:
        /*0010*/ 	.word	index@(_Z24heat_distribution_kernelPfS_j)
        /*0014*/ 	.word	0x00000000


	//----- nvinfo : EIATTR_MIN_STACK_SIZE
	.align		4
.L_3:
        /*0018*/ 	.byte	0x04, 0x12
        /*001a*/ 	.short	(.L_5 - .L_4)
	.align		4
.L_4:
        /*001c*/ 	.word	index@(_Z24heat_distribution_kernelPfS_j)
        /*0020*/ 	.word	0x00000000
.L_5:


//--------------------- .nv.compat                --------------------------
	.section	.nv.compat,"",@"SHT_CUDA_COMPAT_INFO"
	.align	4
        /*0000*/ 	.byte	0x02, 0x09, 0x00, 0x00, 0x02, 0x02, 0x01, 0x00, 0x02, 0x05, 0x05, 0x00, 0x03, 0x07, 0x01, 0x01
        /*0010*/ 	.byte	0x02, 0x03, 0x00, 0x00, 0x02, 0x06, 0x01, 0x00, 0x04, 0x0b, 0x08, 0x00, 0x09, 0x00, 0x00, 0x00
        /*0020*/ 	.byte	0x00, 0x00, 0x00, 0x00


//--------------------- .nv.info._Z24heat_distribution_kernelPfS_j --------------------------
	.section	.nv.info._Z24heat_distribution_kernelPfS_j,"",@"SHT_CUDA_INFO"
	.sectionflags	@""
	.align	4


	//----- nvinfo : EIATTR_CUDA_API_VERSION
	.align		4
        /*0000*/ 	.byte	0x04, 0x37
        /*0002*/ 	.short	(.L_7 - .L_6)
.L_6:
        /*0004*/ 	.word	0x00000082


	//----- nvinfo : EIATTR_KPARAM_INFO
	.align		4
.L_7:
        /*0008*/ 	.byte	0x04, 0x17
        /*000a*/ 	.short	(.L_9 - .L_8)
.L_8:
        /*000c*/ 	.word	0x00000000
        /*0010*/ 	.short	0x0002
        /*0012*/ 	.short	0x0010
        /*0014*/ 	.byte	0x00, 0xf0, 0x11, 0x00


	//----- nvinfo : EIATTR_KPARAM_INFO
	.align		4
.L_9:
        /*0018*/ 	.byte	0x04, 0x17
        /*001a*/ 	.short	(.L_11 - .L_10)
.L_10:
        /*001c*/ 	.word	0x00000000
        /*0020*/ 	.short	0x0001
        /*0022*/ 	.short	0x0008
        /*0024*/ 	.byte	0x00, 0xf5, 0x21, 0x00


	//----- nvinfo : EIATTR_KPARAM_INFO
	.align		4
.L_11:
        /*0028*/ 	.byte	0x04, 0x17
        /*002a*/ 	.short	(.L_13 - .L_12)
.L_12:
        /*002c*/ 	.word	0x00000000
        /*0030*/ 	.short	0x0000
        /*0032*/ 	.short	0x0000
        /*0034*/ 	.byte	0x00, 0xf5, 0x21, 0x00


	//----- nvinfo : EIATTR_SPARSE_MMA_MASK
	.align		4
.L_13:
        /*0038*/ 	.byte	0x03, 0x50
        /*003a*/ 	.short	0x0000


	//----- nvinfo : EIATTR_MAXREG_COUNT
	.align		4
        /*003c*/ 	.byte	0x03, 0x1b
        /*003e*/ 	.short	0x00ff


	//----- nvinfo : EIATTR_MERCURY_ISA_VERSION
	.align		4
        /*0040*/ 	.byte	0x03, 0x5f
        /*0042*/ 	.short	0x0101


	//----- nvinfo : EIATTR_VRC_CTA_INIT_COUNT
	.align		4
        /*0044*/ 	.byte	0x02, 0x4a
	.zero		1
	.zero		1


	//----- nvinfo : EIATTR_EXIT_INSTR_OFFSETS
	.align		4
        /*0048*/ 	.byte	0x04, 0x1c
        /*004a*/ 	.short	(.L_15 - .L_14)


	//   ....[0]....
.L_14:
        /*004c*/ 	.word	0x000000f0


	//   ....[1]....
        /*0050*/ 	.word	0x00000260


	//----- nvinfo : EIATTR_CBANK_PARAM_SIZE
	.align		4
.L_15:
        /*0054*/ 	.byte	0x03, 0x19
        /*0056*/ 	.short	0x0014


	//----- nvinfo : EIATTR_PARAM_CBANK
	.align		4
        /*0058*/ 	.byte	0x04, 0x0a
        /*005a*/ 	.short	(.L_17 - .L_16)
	.align		4
.L_16:
        /*005c*/ 	.word	index@(.nv.constant0._Z24heat_distribution_kernelPfS_j)
        /*0060*/ 	.short	0x0380
        /*0062*/ 	.short	0x0014


	//----- nvinfo : EIATTR_SW_WAR
	.align		4
.L_17:
        /*0064*/ 	.byte	0x04, 0x36
        /*0066*/ 	.short	(.L_19 - .L_18)
.L_18:
        /*0068*/ 	.word	0x00000008
.L_19:


//--------------------- .nv.callgraph             --------------------------
	.section	.nv.callgraph,"",@"SHT_CUDA_CALLGRAPH"
	.align	4
	.sectionentsize	8
	.align		4
        /*0000*/ 	.word	0x00000000
	.align		4
        /*0004*/ 	.word	0xffffffff
	.align		4
        /*0008*/ 	.word	0x00000000
	.align		4
        /*000c*/ 	.word	0xfffffffe
	.align		4
        /*0010*/ 	.word	0x00000000
	.align		4
        /*0014*/ 	.word	0xfffffffd
	.align		4
        /*0018*/ 	.word	0x00000000
	.align		4
        /*001c*/ 	.word	0xfffffffc


//--------------------- .text._Z24heat_distribution_kernelPfS_j --------------------------
	.section	.text._Z24heat_distribution_kernelPfS_j,"ax",@progbits
	.align	128
        .global         _Z24heat_distribution_kernelPfS_j
        .type           _Z24heat_distribution_kernelPfS_j,@function
        .size           _Z24heat_distribution_kernelPfS_j,(.L_x_1 - _Z24heat_distribution_kernelPfS_j)
        .other          _Z24heat_distribution_kernelPfS_j,@"STO_CUDA_ENTRY STV_DEFAULT"
_Z24heat_distribution_kernelPfS_j:
.text._Z24heat_distribution_kernelPfS_j:
[----:B------:R-:W-:Y:S01]  /*0000*/  LDC R1, c[0x0][0x37c] ;  /* 0x0000df00ff017b82 */ /* 0x000fe20000000800 */
[----:B------:R-:W0:Y:S07]  /*0010*/  S2R R3, SR_TID.X ;  /* 0x0000000000037919 */ /* 0x000e2e0000002100 */
[----:B------:R-:W0:Y:S01]  /*0020*/  LDC R0, c[0x0][0x360] ;  /* 0x0000d800ff007b82 */ /* 0x000e220000000800 */
[----:B------:R-:W1:Y:S01]  /*0030*/  LDCU UR6, c[0x0][0x390] ;  /* 0x00007200ff0677ac */ /* 0x000e620008000800 */
[----:B------:R-:W2:Y:S06]  /*0040*/  S2R R2, SR_TID.Y ;  /* 0x0000000000027919 */ /* 0x000eac0000002200 */
[----:B------:R-:W0:Y:S08]  /*0050*/  S2UR UR4, SR_CTAID.X ;  /* 0x00000000000479c3 */ /* 0x000e300000002500 */
[----:B------:R-:W2:Y:S08]  /*0060*/  S2UR UR5, SR_CTAID.Y ;  /* 0x00000000000579c3 */ /* 0x000eb00000002600 */
[----:B------:R-:W2:Y:S01]  /*0070*/  LDC R5, c[0x0][0x364] ;  /* 0x0000d900ff057b82 */ /* 0x000ea20000000800 */
[----:B0-----:R-:W-:Y:S01]  /*0080*/  IMAD R0, R0, UR4, R3 ;  /* 0x0000000400007c24 */ /* 0x001fe2000f8e0203 */
[----:B-1----:R-:W-:-:S04]  /*0090*/  UIADD3 UR4, UPT, UPT, UR6, -0x2, URZ ;  /* 0xfffffffe06047890 */ /* 0x002fc8000fffe0ff */
[----:B------:R-:W-:Y:S01]  /*00a0*/  IADD3 R4, PT, PT, R0, -0x1, RZ ;  /* 0xffffffff00047810 */ /* 0x000fe20007ffe0ff */
[----:B--2---:R-:W-:-:S05]  /*00b0*/  IMAD R5, R5, UR5, R2 ;  /* 0x0000000505057c24 */ /* 0x004fca000f8e0202 */
[----:B------:R-:W-:-:S04]  /*00c0*/  IADD3 R7, PT, PT, R5, -0x1, RZ ;  /* 0xffffffff05077810 */ /* 0x000fc80007ffe0ff */
[----:B------:R-:W-:-:S04]  /*00d0*/  VIMNMX.U32 R2, PT, PT, R7, R4, !PT ;  /* 0x0000000407027248 */ /* 0x000fc80007fe0000 */
[----:B------:R-:W-:-:S13]  /*00e0*/  ISETP.GE.U32.AND P0, PT, R2, UR4, PT ;  /* 0x0000000402007c0c */ /* 0x000fda000bf06070 */
[----:B------:R-:W-:Y:S05]  /*00f0*/  @P0 EXIT ;  /* 0x000000000000094d */ /* 0x000fea0003800000 */
[----:B------:R-:W0:Y:S01]  /*0100*/  LDC.64 R2, c[0x0][0x380] ;  /* 0x0000e000ff027b82 */ /* 0x000e220000000a00 */
[----:B------:R-:W1:Y:S01]  /*0110*/  LDCU.64 UR4, c[0x0][0x358] ;  /* 0x00006b00ff0477ac */ /* 0x000e620008000a00 */
[--C-:B------:R-:W-:Y:S02]  /*0120*/  IMAD R9, R4, UR6, R5.reuse ;  /* 0x0000000604097c24 */ /* 0x100fe4000f8e0205 */
[C---:B------:R-:W-:Y:S02]  /*0130*/  IMAD R13, R0.reuse, UR6, R5 ;  /* 0x00000006000d7c24 */ /* 0x040fe4000f8e0205 */
[----:B------:R-:W-:Y:S02]  /*0140*/  IMAD R11, R0, UR6, R7 ;  /* 0x00000006000b7c24 */ /* 0x000fe4000f8e0207 */
[----:B0-----:R-:W-:Y:S01]  /*0150*/  IMAD.WIDE.U32 R4, R9, 0x4, R2 ;  /* 0x0000000409047825 */ /* 0x001fe200078e0002 */
[----:B------:R-:W-:-:S03]  /*0160*/  IADD3 R9, PT, PT, R13, UR6, RZ ;  /* 0x000000060d097c10 */ /* 0x000fc6000fffe0ff */
[C-C-:B------:R-:W-:Y:S01]  /*0170*/  IMAD.WIDE.U32 R6, R11.reuse, 0x4, R2.reuse ;  /* 0x000000040b067825 */ /* 0x140fe200078e0002 */
[----:B------:R-:W-:Y:S01]  /*0180*/  IADD3 R11, PT, PT, R11, 0x2, RZ ;  /* 0x000000020b0b7810 */ /* 0x000fe20007ffe0ff */
[----:B-1----:R-:W2:Y:S02]  /*0190*/  LDG.E R4, desc[UR4][R4.64] ;  /* 0x0000000404047981 */ /* 0x002ea4000c1e1900 */
[--C-:B------:R-:W-:Y:S02]  /*01a0*/  IMAD.WIDE.U32 R8, R9, 0x4, R2.reuse ;  /* 0x0000000409087825 */ /* 0x100fe400078e0002 */
[----:B------:R-:W2:Y:S02]  /*01b0*/  LDG.E R7, desc[UR4][R6.64] ;  /* 0x0000000406077981 */ /* 0x000ea4000c1e1900 */
[----:B------:R-:W-:Y:S02]  /*01c0*/  IMAD.WIDE.U32 R2, R11, 0x4, R2 ;  /* 0x000000040b027825 */ /* 0x000fe400078e0002 */
[----:B------:R-:W3:Y:S01]  /*01d0*/  LDG.E R9, desc[UR4][R8.64] ;  /* 0x0000000408097981 */ /* 0x000ee2000c1e1900 */
[----:B------:R-:W0:Y:S03]  /*01e0*/  LDC.64 R10, c[0x0][0x388] ;  /* 0x0000e200ff0a7b82 */ /* 0x000e260000000a00 */
[----:B------:R-:W4:Y:S01]  /*01f0*/  LDG.E R3, desc[UR4][R2.64] ;  /* 0x0000000402037981 */ /* 0x000f22000c1e1900 */
[----:B--2---:R-:W-:Y:S01]  /*0200*/  FADD R0, R4, R7 ;  /* 0x0000000704007221 */ /* 0x004fe20000000000 */
[----:B0-----:R-:W-:-:S04]  /*0210*/  IMAD.WIDE.U32 R4, R13, 0x4, R10 ;  /* 0x000000040d047825 */ /* 0x001fc800078e000a */
[----:B---3--:R-:W-:-:S04]  /*0220*/  FADD R0, R0, R9 ;  /* 0x0000000900007221 */ /* 0x008fc80000000000 */
[----:B----4-:R-:W-:-:S04]  /*0230*/  FADD R0, R0, R3 ;  /* 0x0000000300007221 */ /* 0x010fc80000000000 */
[----:B------:R-:W-:-:S05]  /*0240*/  FMUL R11, R0, 0.25 ;  /* 0x3e800000000b7820 */ /* 0x000fca0000400000 */
[----:B------:R-:W-:Y:S01]  /*0250*/  STG.E desc[UR4][R4.64], R11 ;  /* 0x0000000b04007986 */ /* 0x000fe2000c101904 */
[----:B------:R-:W-:Y:S05]  /*0260*/  EXIT ;  /* 0x000000000000794d */ /* 0x000fea0003800000 */
.L_x_0:
[----:B------:R-:W-:-:S00]  /*0270*/  BRA `(.L_x_0) ;  /* 0xfffffffc00fc7947 */ /* 0x000fc0000383ffff */
[----:B------:R-:W-:-:S00]  /*0280*/  NOP ;  /* 0x0000000000007918 */ /* 0x000fc00000000000 */
[----:B------:R-:W-:-:S00]  /*0290*/  NOP ;  /* 0x0000000000007918 */ /* 0x000fc00000000000 */
[----:B------:R-:W-:-:S00]  /*02a0*/  NOP ;  /* 0x0000000000007918 */ /* 0x000fc00000000000 */
[----:B------:R-:W-:-:S00]  /*02b0*/  NOP ;  /* 0x0000000000007918 */ /* 0x000fc00000000000 */
[----:B------:R-:W-:-:S00]  /*02c0*/  NOP ;  /* 0x0000000000007918 */ /* 0x000fc00000000000 */
[----:B------:R-:W-:-:S00]  /*02d0*/  NOP ;  /* 0x0000000000007918 */ /* 0x000fc00000000000 */
[----:B------:R-:W-:-:S00]  /*02e0*/  NOP ;  /* 0x0000000000007918 */ /* 0x000fc00000000000 */
[----:B------:R-:W-:-:S00]  /*02f0*/  NOP ;  /* 0x0000000000007918 */ /* 0x000fc00000000000 */
.L_x_1:


//--------------------- .nv.shared.reserved.0     --------------------------
	.section	.nv.shared.reserved.0,"aw",@nobits
	.weak		__nv_reservedSMEM_offset_0_alias
	.size		__nv_reservedSMEM_offset_0_alias, 0, 64
	.other		__nv_reservedSMEM_offset_0_alias,@"STO_CUDA_RESERVED_SHARED STV_DEFAULT"
__nv_reservedSMEM_offset_0_alias:
	.zero		0
	.zero		64


//--------------------- .nv.constant0._Z24heat_distribution_kernelPfS_j --------------------------
	.section	.nv.constant0._Z24heat_distribution_kernelPfS_j,"a",@progbits
	.sectionflags	@""
	.align	4
.nv.constant0._Z24heat_distribution_kernelPfS_j:
	.zero		916


//--------------------- SYMBOLS --------------------------

	.type		.nv.reservedSmem.offset0,@object
	.size		.nv.reservedSmem.offset0,0x4
